	.headerflags	@"EF_CUDA_TEXMODE_UNIFIED EF_CUDA_64BIT_ADDRESS EF_CUDA_ACCELERATORS EF_CUDA_SM90 EF_CUDA_VIRTUAL_SM(EF_CUDA_SM90)"
	.elftype	@"ET_EXEC"


//--------------------- .nv.info                  --------------------------
	.section	.nv.info,"",@"SHT_CUDA_INFO"
	.align	4


	//----- nvinfo : EIATTR_REGCOUNT
	.align		4
        /*0000*/ 	.byte	0x04, 0x2f
        /*0002*/ 	.short	(.L_1 - .L_0)
	.align		4
.L_0:
        /*0004*/ 	.word	index@(triton_poi_fused__unsafe_index_add_mul_sub_5)
        /*0008*/ 	.word	0x00000036


	//----- nvinfo : EIATTR_MIN_STACK_SIZE
	.align		4
.L_1:
        /*000c*/ 	.byte	0x04, 0x12
        /*000e*/ 	.short	(.L_3 - .L_2)
	.align		4
.L_2:
        /*0010*/ 	.word	index@(triton_poi_fused__unsafe_index_add_mul_sub_5)
        /*0014*/ 	.word	0x00000000


	//----- nvinfo : EIATTR_FRAME_SIZE
	.align		4
.L_3:
        /*0018*/ 	.byte	0x04, 0x11
        /*001a*/ 	.short	(.L_5 - .L_4)
	.align		4
.L_4:
        /*001c*/ 	.word	index@(triton_poi_fused__unsafe_index_add_mul_sub_5)
        /*0020*/ 	.word	0x00000000


	//----- nvinfo : EIATTR_MIN_STACK_SIZE
	.align		4
.L_5:
        /*0024*/ 	.byte	0x04, 0x12
        /*0026*/ 	.short	(.L_7 - .L_6)
	.align		4
.L_6:
        /*0028*/ 	.word	index@(triton_poi_fused__unsafe_index_add_mul_sub_5)
        /*002c*/ 	.word	0x00000000
.L_7:


//--------------------- .nv.info.triton_poi_fused__unsafe_index_add_mul_sub_5 --------------------------
	.section	.nv.info.triton_poi_fused__unsafe_index_add_mul_sub_5,"",@"SHT_CUDA_INFO"
	.sectionflags	@""
	.align	4


	//----- nvinfo : EIATTR_CUDA_API_VERSION
	.align		4
        /*0000*/ 	.byte	0x04, 0x37
        /*0002*/ 	.short	(.L_9 - .L_8)
.L_8:
        /*0004*/ 	.word	0x0000007c


	//----- nvinfo : EIATTR_KPARAM_INFO
	.align		4
.L_9:
        /*0008*/ 	.byte	0x04, 0x17
        /*000a*/ 	.short	(.L_11 - .L_10)
.L_10:
        /*000c*/ 	.word	0x00000000
        /*0010*/ 	.short	0x0009
        /*0012*/ 	.short	0x0044
        /*0014*/ 	.byte	0x00, 0xf0, 0x11, 0x00


	//----- nvinfo : EIATTR_KPARAM_INFO
	.align		4
.L_11:
        /*0018*/ 	.byte	0x04, 0x17
        /*001a*/ 	.short	(.L_13 - .L_12)
.L_12:
        /*001c*/ 	.word	0x00000000
        /*0020*/ 	.short	0x0008
        /*0022*/ 	.short	0x0040
        /*0024*/ 	.byte	0x00, 0xf0, 0x11, 0x00


	//----- nvinfo : EIATTR_KPARAM_INFO
	.align		4
.L_13:
        /*0028*/ 	.byte	0x04, 0x17
        /*002a*/ 	.short	(.L_15 - .L_14)
.L_14:
        /*002c*/ 	.word	0x00000000
        /*0030*/ 	.short	0x0007
        /*0032*/ 	.short	0x0038
        /*0034*/ 	.byte	0x00, 0xf4, 0x21, 0x00


	//----- nvinfo : EIATTR_KPARAM_INFO
	.align		4
.L_15:
        /*0038*/ 	.byte	0x04, 0x17
        /*003a*/ 	.short	(.L_17 - .L_16)
.L_16:
        /*003c*/ 	.word	0x00000000
        /*0040*/ 	.short	0x0006
        /*0042*/ 	.short	0x0030
        /*0044*/ 	.byte	0x00, 0xf4, 0x21, 0x00


	//----- nvinfo : EIATTR_KPARAM_INFO
	.align		4
.L_17:
        /*0048*/ 	.byte	0x04, 0x17
        /*004a*/ 	.short	(.L_19 - .L_18)
.L_18:
        /*004c*/ 	.word	0x00000000
        /*0050*/ 	.short	0x0005
        /*0052*/ 	.short	0x0028
        /*0054*/ 	.byte	0x00, 0xf4, 0x21, 0x00


	//----- nvinfo : EIATTR_KPARAM_INFO
	.align		4
.L_19:
        /*0058*/ 	.byte	0x04, 0x17
        /*005a*/ 	.short	(.L_21 - .L_20)
.L_20:
        /*005c*/ 	.word	0x00000000
        /*0060*/ 	.short	0x0004
        /*0062*/ 	.short	0x0020
        /*0064*/ 	.byte	0x00, 0xf4, 0x21, 0x00


	//----- nvinfo : EIATTR_KPARAM_INFO
	.align		4
.L_21:
        /*0068*/ 	.byte	0x04, 0x17
        /*006a*/ 	.short	(.L_23 - .L_22)
.L_22:
        /*006c*/ 	.word	0x00000000
        /*0070*/ 	.short	0x0003
        /*0072*/ 	.short	0x0018
        /*0074*/ 	.byte	0x00, 0xf4, 0x21, 0x00


	//----- nvinfo : EIATTR_KPARAM_INFO
	.align		4
.L_23:
        /*0078*/ 	.byte	0x04, 0x17
        /*007a*/ 	.short	(.L_25 - .L_24)
.L_24:
        /*007c*/ 	.word	0x00000000
        /*0080*/ 	.short	0x0002
        /*0082*/ 	.short	0x0010
        /*0084*/ 	.byte	0x00, 0xf4, 0x21, 0x00


	//----- nvinfo : EIATTR_KPARAM_INFO
	.align		4
.L_25:
        /*0088*/ 	.byte	0x04, 0x17
        /*008a*/ 	.short	(.L_27 - .L_26)
.L_26:
        /*008c*/ 	.word	0x00000000
        /*0090*/ 	.short	0x0001
        /*0092*/ 	.short	0x0008
        /*0094*/ 	.byte	0x00, 0xf4, 0x21, 0x00


	//----- nvinfo : EIATTR_KPARAM_INFO
	.align		4
.L_27:
        /*0098*/ 	.byte	0x04, 0x17
        /*009a*/ 	.short	(.L_29 - .L_28)
.L_28:
        /*009c*/ 	.word	0x00000000
        /*00a0*/ 	.short	0x0000
        /*00a2*/ 	.short	0x0000
        /*00a4*/ 	.byte	0x00, 0xf4, 0x21, 0x00


	//----- nvinfo : EIATTR_SPARSE_MMA_MASK
	.align		4
.L_29:
        /*00a8*/ 	.byte	0x03, 0x50
        /*00aa*/ 	.short	0x0000


	//----- nvinfo : EIATTR_MAXREG_COUNT
	.align		4
        /*00ac*/ 	.byte	0x03, 0x1b
        /*00ae*/ 	.short	0x00ff


	//----- nvinfo : EIATTR_EXIT_INSTR_OFFSETS
	.align		4
        /*00b0*/ 	.byte	0x04, 0x1c
        /*00b2*/ 	.short	(.L_31 - .L_30)


	//   ....[0]....
.L_30:
        /*00b4*/ 	.word	0x00001980


	//   ....[1]....
        /*00b8*/ 	.word	0x000019d0


	//----- nvinfo : EIATTR_REQNTID
	.align		4
.L_31:
        /*00bc*/ 	.byte	0x04, 0x10
        /*00be*/ 	.short	(.L_33 - .L_32)
.L_32:
        /*00c0*/ 	.word	0x00000080
        /*00c4*/ 	.word	0x00000001
        /*00c8*/ 	.word	0x00000001


	//----- nvinfo : EIATTR_CBANK_PARAM_SIZE
	.align		4
.L_33:
        /*00cc*/ 	.byte	0x03, 0x19
        /*00ce*/ 	.short	0x0048


	//----- nvinfo : EIATTR_PARAM_CBANK
	.align		4
        /*00d0*/ 	.byte	0x04, 0x0a
        /*00d2*/ 	.short	(.L_35 - .L_34)
	.align		4
.L_34:
        /*00d4*/ 	.word	index@(.nv.constant0.triton_poi_fused__unsafe_index_add_mul_sub_5)
        /*00d8*/ 	.short	0x0210
        /*00da*/ 	.short	0x0048


	//----- nvinfo : EIATTR_SW_WAR
	.align		4
.L_35:
        /*00dc*/ 	.byte	0x04, 0x36
        /*00de*/ 	.short	(.L_37 - .L_36)
.L_36:
        /*00e0*/ 	.word	0x00000008
.L_37:


//--------------------- .nv.callgraph             --------------------------
	.section	.nv.callgraph,"",@"SHT_CUDA_CALLGRAPH"
	.align	4
	.sectionentsize	8
	.align		4
        /*0000*/ 	.word	0x00000000
	.align		4
        /*0004*/ 	.word	0xffffffff
	.align		4
        /*0008*/ 	.word	0x00000000
	.align		4
        /*000c*/ 	.word	0xfffffffe
	.align		4
        /*0010*/ 	.word	0x00000000
	.align		4
        /*0014*/ 	.word	0xfffffffd
	.align		4
        /*0018*/ 	.word	0x00000000
	.align		4
        /*001c*/ 	.word	0xfffffffc


//--------------------- .text.triton_poi_fused__unsafe_index_add_mul_sub_5 --------------------------
	.section	.text.triton_poi_fused__unsafe_index_add_mul_sub_5,"ax",@progbits
	.sectionflags	@"SHF_BARRIERS=1"
	.align	128
        .global         triton_poi_fused__unsafe_index_add_mul_sub_5
        .type           triton_poi_fused__unsafe_index_add_mul_sub_5,@function
        .size           triton_poi_fused__unsafe_index_add_mul_sub_5,(.L_x_1 - triton_poi_fused__unsafe_index_add_mul_sub_5)
        .other          triton_poi_fused__unsafe_index_add_mul_sub_5,@"STO_CUDA_ENTRY STV_DEFAULT"
triton_poi_fused__unsafe_index_add_mul_sub_5:
.text.triton_poi_fused__unsafe_index_add_mul_sub_5:
[----:B------:R-:W0:Y:S01]  /*0000*/  LDC R1, c[0x0][0x28] ;  /* 0x00000a00ff017b82 */ /* 0x000e220000000800 */
[----:B------:R-:W1:Y:S07]  /*0010*/  S2R R0, SR_TID.X ;  /* 0x0000000000007919 */ /* 0x000e6e0000002100 */
[----:B------:R-:W2:Y:S01]  /*0020*/  LDC.64 R12, c[0x0][0x218] ;  /* 0x00008600ff0c7b82 */ /* 0x000ea20000000a00 */
[----:B------:R-:W-:Y:S01]  /*0030*/  ULDC.64 UR6, c[0x0][0x208] ;  /* 0x0000820000067ab9 */ /* 0x000fe20000000a00 */
[----:B------:R-:W-:Y:S01]  /*0040*/  ULDC.64 UR4, c[0x0][0x220] ;  /* 0x0000880000047ab9 */ /* 0x000fe20000000a00 */
[----:B------:R-:W3:Y:S05]  /*0050*/  S2R R11, SR_CTAID.X ;  /* 0x00000000000b7919 */ /* 0x000eea0000002500 */
[----:B------:R-:W4:Y:S08]  /*0060*/  LDC.64 R34, c[0x0][0x210] ;  /* 0x00008400ff227b82 */ /* 0x000f300000000a00 */
[----:B------:R-:W5:Y:S08]  /*0070*/  LDC.64 R42, c[0x0][0x238] ;  /* 0x00008e00ff2a7b82 */ /* 0x000f700000000a00 */
[----:B------:R-:W5:Y:S01]  /*0080*/  LDC.64 R20, c[0x0][0x228] ;  /* 0x00008a00ff147b82 */ /* 0x000f620000000a00 */
[----:B-1----:R-:W-:-:S02]  /*0090*/  SHF.L.U32 R3, R0, 0x2, RZ ;  /* 0x0000000200037819 */ /* 0x002fc400000006ff */
[----:B---3--:R-:W-:Y:S02]  /*00a0*/  SHF.L.U32 R2, R11, 0xa, RZ ;  /* 0x0000000a0b027819 */ /* 0x008fe400000006ff */
[----:B------:R-:W-:-:S04]  /*00b0*/  LOP3.LUT R3, R3, 0x1fc, RZ, 0xc0, !PT ;  /* 0x000001fc03037812 */ /* 0x000fc800078ec0ff */
[----:B------:R-:W-:-:S04]  /*00c0*/  LOP3.LUT R10, R2, R3, RZ, 0xfc, !PT ;  /* 0x00000003020a7212 */ /* 0x000fc800078efcff */
[----:B------:R-:W-:-:S04]  /*00d0*/  SHF.R.S32.HI R5, RZ, 0x1f, R10 ;  /* 0x0000001fff057819 */ /* 0x000fc8000001140a */
[----:B------:R-:W-:-:S04]  /*00e0*/  LEA.HI R24, R5, R10, RZ, 0x6 ;  /* 0x0000000a05187211 */ /* 0x000fc800078f30ff */
[----:B------:R-:W-:-:S05]  /*00f0*/  LOP3.LUT R5, R24, 0xffffffc0, RZ, 0xc0, !PT ;  /* 0xffffffc018057812 */ /* 0x000fca00078ec0ff */
[----:B------:R-:W-:Y:S01]  /*0100*/  IMAD.IADD R36, R10, 0x1, -R5 ;  /* 0x000000010a247824 */ /* 0x000fe200078e0a05 */
[----:B------:R-:W-:-:S03]  /*0110*/  SHF.R.S32.HI R14, RZ, 0x15, R11 ;  /* 0x00000015ff0e7819 */ /* 0x000fc6000001140b */
[----:B--2---:R-:W-:Y:S01]  /*0120*/  IMAD.WIDE R4, R36, 0x8, R12 ;  /* 0x0000000824047825 */ /* 0x004fe200078e020c */
[----:B------:R-:W-:Y:S02]  /*0130*/  SGXT R14, R14, 0x1 ;  /* 0x000000010e0e781a */ /* 0x000fe40000000200 */
[----:B------:R-:W-:-:S03]  /*0140*/  SHF.R.S32.HI R24, RZ, 0x6, R24 ;  /* 0x00000006ff187819 */ /* 0x000fc60000011418 */
[----:B------:R-:W2:Y:S01]  /*0150*/  LDG.E.EL.128 R4, desc[UR6][R4.64] ;  /* 0x0000000604047981 */ /* 0x000ea2000c2e1d00 */
[----:B------:R-:W-:Y:S01]  /*0160*/  LEA.HI R10, R14, R10, RZ, 0x6 ;  /* 0x0000000a0e0a7211 */ /* 0x000fe200078f30ff */
[----:B----4-:R-:W-:-:S03]  /*0170*/  IMAD.WIDE R8, R24, 0x8, R34 ;  /* 0x0000000818087825 */ /* 0x010fc600078e0222 */
[----:B------:R-:W-:-:S03]  /*0180*/  IADD3 R10, R10, 0x200, RZ ;  /* 0x000002000a0a7810 */ /* 0x000fc60007ffe0ff */
[----:B------:R-:W3:Y:S01]  /*0190*/  LDG.E.EL.64 R8, desc[UR6][R8.64] ;  /* 0x0000000608087981 */ /* 0x000ee2000c2e1b00 */
[----:B------:R-:W-:-:S05]  /*01a0*/  SHF.R.S32.HI R11, RZ, 0x6, R10 ;  /* 0x00000006ff0b7819 */ /* 0x000fca000001140a */
[----:B------:R-:W-:Y:S01]  /*01b0*/  IMAD.WIDE R34, R11, 0x8, R34 ;  /* 0x000000080b227825 */ /* 0x000fe200078e0222 */
[----:B------:R-:W-:-:S05]  /*01c0*/  LOP3.LUT R3, R2, 0x2, R3, 0xfe, !PT ;  /* 0x0000000202037812 */ /* 0x000fca00078efe03 */
[----:B------:R-:W4:Y:S01]  /*01d0*/  LDG.E.EL.64 R34, desc[UR6][R34.64] ;  /* 0x0000000622227981 */ /* 0x000f22000c2e1b00 */
[----:B-----5:R-:W-:Y:S01]  /*01e0*/  IMAD.WIDE R38, R24, 0x8, R42 ;  /* 0x0000000818267825 */ /* 0x020fe200078e022a */
[----:B------:R-:W-:-:S05]  /*01f0*/  LEA.HI R14, R14, R3, RZ, 0x6 ;  /* 0x000000030e0e7211 */ /* 0x000fca00078f30ff */
[----:B------:R-:W5:Y:S01]  /*0200*/  LDG.E.EL.64 R38, desc[UR6][R38.64] ;  /* 0x0000000626267981 */ /* 0x000f62000c2e1b00 */
[----:B------:R-:W-:Y:S01]  /*0210*/  LOP3.LUT R14, R14, 0xffffffc0, RZ, 0xc0, !PT ;  /* 0xffffffc00e0e7812 */ /* 0x000fe200078ec0ff */
[----:B------:R-:W-:-:S03]  /*0220*/  IMAD.WIDE R42, R11, 0x8, R42 ;  /* 0x000000080b2a7825 */ /* 0x000fc600078e022a */
[----:B------:R-:W-:-:S03]  /*0230*/  IADD3 R3, R3, -R14, RZ ;  /* 0x8000000e03037210 */ /* 0x000fc60007ffe0ff */
[----:B------:R-:W4:Y:S02]  /*0240*/  LDG.E.EL.64 R42, desc[UR6][R42.64] ;  /* 0x000000062a2a7981 */ /* 0x000f24000c2e1b00 */
[----:B------:R-:W-:-:S06]  /*0250*/  IMAD.WIDE R12, R3, 0x8, R12 ;  /* 0x00000008030c7825 */ /* 0x000fcc00078e020c */
[----:B------:R-:W4:Y:S01]  /*0260*/  LDG.E.EL.128 R12, desc[UR6][R12.64] ;  /* 0x000000060c0c7981 */ /* 0x000f22000c2e1d00 */
[----:B0-----:R-:W-:-:S06]  /*0270*/  IMAD.WIDE R16, R36, 0x8, R20 ;  /* 0x0000000824107825 */ /* 0x001fcc00078e0214 */
[----:B------:R-:W5:Y:S01]  /*0280*/  LDG.E.EL.128 R16, desc[UR6][R16.64] ;  /* 0x0000000610107981 */ /* 0x000f62000c2e1d00 */
[----:B------:R-:W-:-:S06]  /*0290*/  IMAD.WIDE R20, R3, 0x8, R20 ;  /* 0x0000000803147825 */ /* 0x000fcc00078e0214 */
[----:B------:R-:W5:Y:S01]  /*02a0*/  LDG.E.EL.128 R20, desc[UR6][R20.64] ;  /* 0x0000000614147981 */ /* 0x000f62000c2e1d00 */
[----:B------:R-:W0:Y:S01]  /*02b0*/  S2R R3, SR_CTAID.Y ;  /* 0x0000000000037919 */ /* 0x000e220000002600 */
[----:B--2---:R-:W-:Y:S01]  /*02c0*/  SHF.L.U32 R10, R6, 0x7, RZ ;  /* 0x00000007060a7819 */ /* 0x004fe200000006ff */
[C---:B------:R-:W-:Y:S01]  /*02d0*/  IMAD.SHL.U32 R28, R4.reuse, 0x80, RZ ;  /* 0x00000080041c7824 */ /* 0x040fe200078e00ff */
[----:B------:R-:W-:Y:S02]  /*02e0*/  ISETP.GE.AND P2, PT, R5, RZ, PT ;  /* 0x000000ff0500720c */ /* 0x000fe40003f46270 */
[----:B------:R-:W-:Y:S02]  /*02f0*/  SHF.L.U64.HI R27, R4, 0x7, R5 ;  /* 0x00000007041b7819 */ /* 0x000fe40000010205 */
[----:B------:R-:W-:Y:S02]  /*0300*/  ISETP.GE.AND P0, PT, R7, RZ, PT ;  /* 0x000000ff0700720c */ /* 0x000fe40003f06270 */
[----:B------:R-:W-:-:S02]  /*0310*/  SHF.L.U64.HI R7, R6, 0x7, R7 ;  /* 0x0000000706077819 */ /* 0x000fc40000010207 */
[----:B------:R-:W-:Y:S02]  /*0320*/  IADD3 R5, P1, R10, 0x280, RZ ;  /* 0x000002800a057810 */ /* 0x000fe40007f3e0ff */
[----:B0-----:R-:W-:Y:S02]  /*0330*/  SHF.R.S32.HI R4, RZ, 0x1f, R3 ;  /* 0x0000001fff047819 */ /* 0x001fe40000011403 */
[----:B------:R-:W-:Y:S02]  /*0340*/  IADD3 R25, P3, R28, 0x280, RZ ;  /* 0x000002801c197810 */ /* 0x000fe40007f7e0ff */
[----:B------:R-:W-:Y:S01]  /*0350*/  SEL R5, R5, R10, !P0 ;  /* 0x0000000a05057207 */ /* 0x000fe20004000000 */
[----:B------:R-:W-:Y:S01]  /*0360*/  IMAD.X R10, RZ, RZ, R7, P1 ;  /* 0x000000ffff0a7224 */ /* 0x000fe200008e0607 */
[----:B------:R-:W-:Y:S02]  /*0370*/  LEA.HI R4, R4, R3, RZ, 0x7 ;  /* 0x0000000304047211 */ /* 0x000fe400078f38ff */
[----:B------:R-:W-:-:S02]  /*0380*/  IADD3.X R26, RZ, R27, RZ, P3, !PT ;  /* 0x0000001bff1a7210 */ /* 0x000fc40001ffe4ff */
[----:B---3--:R-:W-:Y:S02]  /*0390*/  IADD3 R31, P3, R8, 0x5, RZ ;  /* 0x00000005081f7810 */ /* 0x008fe40007f7e0ff */
[----:B------:R-:W-:Y:S02]  /*03a0*/  SEL R10, R10, R7, !P0 ;  /* 0x000000070a0a7207 */ /* 0x000fe40004000000 */
[----:B------:R-:W-:Y:S02]  /*03b0*/  LOP3.LUT R6, R4, 0xffffff80, RZ, 0xc0, !PT ;  /* 0xffffff8004067812 */ /* 0x000fe400078ec0ff */
[----:B------:R-:W-:Y:S02]  /*03c0*/  LEA R32, P0, R5, UR4, 0x2 ;  /* 0x0000000405207c11 */ /* 0x000fe4000f8010ff */
[----:B------:R-:W-:Y:S02]  /*03d0*/  SEL R25, R25, R28, !P2 ;  /* 0x0000001c19197207 */ /* 0x000fe40005000000 */
[----:B------:R-:W-:-:S02]  /*03e0*/  SEL R26, R26, R27, !P2 ;  /* 0x0000001b1a1a7207 */ /* 0x000fc40005000000 */
[----:B------:R-:W-:Y:S02]  /*03f0*/  ISETP.GE.AND P2, PT, R9, RZ, PT ;  /* 0x000000ff0900720c */ /* 0x000fe40003f46270 */
[----:B------:R-:W-:Y:S02]  /*0400*/  IADD3.X R27, RZ, R9, RZ, P3, !PT ;  /* 0x00000009ff1b7210 */ /* 0x000fe40001ffe4ff */
[----:B------:R-:W-:Y:S02]  /*0410*/  IADD3 R6, -R6, R3, RZ ;  /* 0x0000000306067210 */ /* 0x000fe40007ffe1ff */
[----:B------:R-:W-:Y:S02]  /*0420*/  LEA.HI.X R33, R5, UR5, R10, 0x2, P0 ;  /* 0x0000000505217c11 */ /* 0x000fe400080f140a */
[----:B------:R-:W-:Y:S02]  /*0430*/  SEL R28, R27, R9, !P2 ;  /* 0x000000091b1c7207 */ /* 0x000fe40005000000 */
[----:B------:R-:W-:-:S02]  /*0440*/  SEL R31, R31, R8, !P2 ;  /* 0x000000081f1f7207 */ /* 0x000fc40005000000 */
[----:B------:R-:W-:Y:S02]  /*0450*/  ISETP.GE.AND P0, PT, R3, 0x200, PT ;  /* 0x000002000300780c */ /* 0x000fe40003f06270 */
[----:B----4-:R-:W-:Y:S01]  /*0460*/  IADD3 R3, P2, R34, 0x5, RZ ;  /* 0x0000000522037810 */ /* 0x010fe20007f5e0ff */
[----:B------:R-:W-:Y:S01]  /*0470*/  IMAD.WIDE R32, R6, 0x4, R32 ;  /* 0x0000000406207825 */ /* 0x000fe200078e0220 */
[----:B------:R-:W-:Y:S02]  /*0480*/  LEA R40, P4, R25, UR4, 0x2 ;  /* 0x0000000419287c11 */ /* 0x000fe4000f8810ff */
[----:B------:R-:W-:Y:S02]  /*0490*/  ISETP.GE.AND P1, PT, R35, RZ, PT ;  /* 0x000000ff2300720c */ /* 0x000fe40003f26270 */
[----:B------:R-:W-:Y:S01]  /*04a0*/  IADD3.X R37, RZ, R35, RZ, P2, !PT ;  /* 0x00000023ff257210 */ /* 0x000fe200017fe4ff */
[----:B------:R-:W-:Y:S01]  /*04b0*/  IMAD R28, R28, 0xa00, RZ ;  /* 0x00000a001c1c7824 */ /* 0x000fe200078e02ff */
[----:B------:R-:W-:Y:S01]  /*04c0*/  LEA.HI.X R41, R25, UR5, R26, 0x2, P4 ;  /* 0x0000000519297c11 */ /* 0x000fe2000a0f141a */
[----:B------:R-:W-:Y:S01]  /*04d0*/  IMAD.WIDE.U32 R26, R31, 0xa00, R32 ;  /* 0x00000a001f1a7825 */ /* 0x000fe200078e0020 */
[----:B------:R-:W-:-:S02]  /*04e0*/  SEL R37, R37, R35, !P1 ;  /* 0x0000002325257207 */ /* 0x000fc40004800000 */
[----:B------:R-:W-:Y:S02]  /*04f0*/  SHF.R.S32.HI R4, RZ, 0x7, R4 ;  /* 0x00000007ff047819 */ /* 0x000fe40000011404 */
[----:B-----5:R-:W-:Y:S02]  /*0500*/  IADD3 R35, P2, R38, 0x5, RZ ;  /* 0x0000000526237810 */ /* 0x020fe40007f5e0ff */
[----:B------:R-:W-:Y:S01]  /*0510*/  SEL R34, R3, R34, !P1 ;  /* 0x0000002203227207 */ /* 0x000fe20004800000 */
[----:B------:R-:W-:Y:S01]  /*0520*/  HFMA2.MMA R3, -RZ, RZ, 0, 0 ;  /* 0x00000000ff037435 */ /* 0x000fe200000001ff */
[----:B------:R-:W-:Y:S01]  /*0530*/  IADD3 R27, R28, R27, RZ ;  /* 0x0000001b1c1b7210 */ /* 0x000fe20007ffe0ff */
[----:B------:R-:W-:Y:S01]  /*0540*/  IMAD R10, R4, 0xc80, RZ ;  /* 0x00000c80040a7824 */ /* 0x000fe200078e02ff */
[----:B------:R-:W-:Y:S01]  /*0550*/  ISETP.GE.AND P1, PT, R39, RZ, PT ;  /* 0x000000ff2700720c */ /* 0x000fe20003f26270 */
[----:B------:R-:W-:Y:S02]  /*0560*/  IMAD.X R5, RZ, RZ, R39, P2 ;  /* 0x000000ffff057224 */ /* 0x000fe400010e0627 */
[----:B------:R-:W-:Y:S01]  /*0570*/  IMAD.WIDE R40, R6, 0x4, R40 ;  /* 0x0000000406287825 */ /* 0x000fe200078e0228 */
[----:B------:R-:W-:-:S02]  /*0580*/  SEL R35, R35, R38, !P1 ;  /* 0x0000002623237207 */ /* 0x000fc40004800000 */
[----:B------:R-:W-:Y:S01]  /*0590*/  SEL R39, R5, R39, !P1 ;  /* 0x0000002705277207 */ /* 0x000fe20004800000 */
[----:B------:R-:W-:Y:S01]  /*05a0*/  IMAD.WIDE R26, R10, 0x4, R26 ;  /* 0x000000040a1a7825 */ /* 0x000fe200078e021a */
[----:B------:R-:W-:-:S03]  /*05b0*/  IADD3 R25, P1, R42, 0x5, RZ ;  /* 0x000000052a197810 */ /* 0x000fc60007f3e0ff */
[----:B------:R-:W-:Y:S01]  /*05c0*/  IMAD R39, R39, 0xa00, RZ ;  /* 0x00000a0027277824 */ /* 0x000fe200078e02ff */
[----:B------:R0:W2:Y:S01]  /*05d0*/  @!P0 LDG.E R3, desc[UR6][R26.64] ;  /* 0x000000061a038981 */ /* 0x0000a2000c1e1900 */
[----:B------:R-:W-:Y:S01]  /*05e0*/  IMAD.WIDE.U32 R44, R31, 0xa00, R40 ;  /* 0x00000a001f2c7825 */ /* 0x000fe200078e0028 */
[----:B------:R-:W-:-:S03]  /*05f0*/  SHF.L.U32 R51, R12, 0x7, RZ ;  /* 0x000000070c337819 */ /* 0x000fc600000006ff */
[----:B0-----:R-:W-:Y:S01]  /*0600*/  IMAD.WIDE.U32 R26, R35, 0xa00, R40 ;  /* 0x00000a00231a7825 */ /* 0x001fe200078e0028 */
[----:B------:R-:W-:-:S03]  /*0610*/  ISETP.GE.AND P2, PT, R43, RZ, PT ;  /* 0x000000ff2b00720c */ /* 0x000fc60003f46270 */
[----:B------:R-:W-:Y:S01]  /*0620*/  IMAD.X R29, RZ, RZ, R43, P1 ;  /* 0x000000ffff1d7224 */ /* 0x000fe200008e062b */
[----:B------:R-:W-:Y:S01]  /*0630*/  IADD3 R27, R27, R39, RZ ;  /* 0x000000271b1b7210 */ /* 0x000fe20007ffe0ff */
[----:B------:R-:W-:Y:S01]  /*0640*/  IMAD.IADD R45, R45, 0x1, R28 ;  /* 0x000000012d2d7824 */ /* 0x000fe200078e021c */
[----:B------:R-:W-:Y:S02]  /*0650*/  SHF.L.U64.HI R38, R12, 0x7, R13 ;  /* 0x000000070c267819 */ /* 0x000fe4000001020d */
[----:B------:R-:W-:Y:S02]  /*0660*/  CS2R R8, SRZ ;  /* 0x0000000000087805 */ /* 0x000fe4000001ff00 */
[----:B------:R-:W-:Y:S01]  /*0670*/  IADD3 R30, P3, R51, 0x280, RZ ;  /* 0x00000280331e7810 */ /* 0x000fe20007f7e0ff */
[C---:B------:R-:W-:Y:S01]  /*0680*/  IMAD.WIDE R26, R10.reuse, 0x4, R26 ;  /* 0x000000040a1a7825 */ /* 0x040fe200078e021a */
[----:B------:R-:W-:Y:S02]  /*0690*/  ISETP.GE.AND P1, PT, R13, RZ, PT ;  /* 0x000000ff0d00720c */ /* 0x000fe40003f26270 */
[----:B------:R-:W-:Y:S01]  /*06a0*/  SEL R12, R29, R43, !P2 ;  /* 0x0000002b1d0c7207 */ /* 0x000fe20005000000 */
[----:B------:R-:W-:Y:S01]  /*06b0*/  IMAD.WIDE R46, R10, 0x4, R44 ;  /* 0x000000040a2e7825 */ /* 0x000fe200078e022c */
[----:B------:R-:W-:Y:S01]  /*06c0*/  IADD3.X R13, RZ, R38, RZ, P3, !PT ;  /* 0x00000026ff0d7210 */ /* 0x000fe20001ffe4ff */
[----:B------:R0:W3:Y:S01]  /*06d0*/  @!P0 LDG.E R8, desc[UR6][R26.64] ;  /* 0x000000061a088981 */ /* 0x0000e2000c1e1900 */
[----:B------:R-:W-:-:S02]  /*06e0*/  SEL R25, R25, R42, !P2 ;  /* 0x0000002a19197207 */ /* 0x000fc40005000000 */
[----:B------:R-:W-:Y:S01]  /*06f0*/  SEL R29, R30, R51, !P1 ;  /* 0x000000331e1d7207 */ /* 0x000fe20004800000 */
[----:B------:R1:W4:Y:S01]  /*0700*/  @!P0 LDG.E R9, desc[UR6][R46.64] ;  /* 0x000000062e098981 */ /* 0x000322000c1e1900 */
[----:B------:R-:W-:Y:S01]  /*0710*/  SEL R42, R13, R38, !P1 ;  /* 0x000000260d2a7207 */ /* 0x000fe20004800000 */
[----:B------:R-:W-:-:S04]  /*0720*/  IMAD.WIDE.U32 R48, R34, 0xa00, R40 ;  /* 0x00000a0022307825 */ /* 0x000fc800078e0028 */
[----:B0-----:R-:W-:Y:S02]  /*0730*/  IMAD R26, R12, 0xa00, RZ ;  /* 0x00000a000c1a7824 */ /* 0x001fe400078e02ff */
[----:B------:R-:W-:-:S04]  /*0740*/  IMAD.WIDE.U32 R44, R34, 0xa00, R32 ;  /* 0x00000a00222c7825 */ /* 0x000fc800078e0020 */
[----:B-1----:R-:W-:-:S04]  /*0750*/  IMAD.WIDE.U32 R46, R35, 0xa00, R32 ;  /* 0x00000a00232e7825 */ /* 0x002fc800078e0020 */
[----:B------:R-:W-:Y:S01]  /*0760*/  IMAD.WIDE.U32 R12, R25, 0xa00, R32 ;  /* 0x00000a00190c7825 */ /* 0x000fe200078e0020 */
[----:B------:R-:W-:-:S03]  /*0770*/  LEA R32, P3, R29, UR4, 0x2 ;  /* 0x000000041d207c11 */ /* 0x000fc6000f8610ff */
[----:B------:R-:W-:Y:S01]  /*0780*/  IMAD.WIDE.U32 R40, R25, 0xa00, R40 ;  /* 0x00000a0019287825 */ /* 0x000fe200078e0028 */
[C---:B------:R-:W-:Y:S02]  /*0790*/  SHF.L.U32 R30, R14.reuse, 0x7, RZ ;  /* 0x000000070e1e7819 */ /* 0x040fe400000006ff */
[----:B------:R-:W-:Y:S01]  /*07a0*/  LEA.HI.X R33, R29, UR5, R42, 0x2, P3 ;  /* 0x000000051d217c11 */ /* 0x000fe200098f142a */
[----:B------:R-:W-:Y:S01]  /*07b0*/  IMAD R37, R37, 0xa00, RZ ;  /* 0x00000a0025257824 */ /* 0x000fe200078e02ff */
[----:B------:R-:W-:Y:S01]  /*07c0*/  IADD3 R41, R41, R26, RZ ;  /* 0x0000001a29297210 */ /* 0x000fe20007ffe0ff */
[----:B------:R-:W-:Y:S01]  /*07d0*/  HFMA2.MMA R29, -RZ, RZ, 0, 0 ;  /* 0x00000000ff1d7435 */ /* 0x000fe200000001ff */
[----:B------:R-:W-:Y:S02]  /*07e0*/  SHF.L.U64.HI R38, R14, 0x7, R15 ;  /* 0x000000070e267819 */ /* 0x000fe4000001020f */
[----:B------:R-:W-:Y:S02]  /*07f0*/  IADD3 R27, P2, R30, 0x280, RZ ;  /* 0x000002801e1b7810 */ /* 0x000fe40007f5e0ff */
[----:B------:R-:W-:-:S02]  /*0800*/  IADD3 R45, R37, R45, RZ ;  /* 0x0000002d252d7210 */ /* 0x000fc40007ffe0ff */
[----:B------:R-:W-:Y:S01]  /*0810*/  ISETP.GE.AND P1, PT, R15, RZ, PT ;  /* 0x000000ff0f00720c */ /* 0x000fe20003f26270 */
[----:B------:R-:W-:Y:S01]  /*0820*/  IMAD.WIDE R14, R6, 0x4, R32 ;  /* 0x00000004060e7825 */ /* 0x000fe200078e0220 */
[----:B------:R-:W-:-:S03]  /*0830*/  IADD3.X R43, RZ, R38, RZ, P2, !PT ;  /* 0x00000026ff2b7210 */ /* 0x000fc600017fe4ff */
[----:B------:R-:W-:Y:S01]  /*0840*/  IMAD.WIDE R40, R10, 0x4, R40 ;  /* 0x000000040a287825 */ /* 0x000fe200078e0228 */
[----:B------:R-:W-:-:S03]  /*0850*/  SEL R27, R27, R30, !P1 ;  /* 0x0000001e1b1b7207 */ /* 0x000fc60004800000 */
[----:B------:R-:W-:Y:S02]  /*0860*/  IMAD.MOV.U32 R5, RZ, RZ, RZ ;  /* 0x000000ffff057224 */ /* 0x000fe400078e00ff */
[----:B------:R-:W-:Y:S01]  /*0870*/  IMAD.WIDE R44, R10, 0x4, R44 ;  /* 0x000000040a2c7825 */ /* 0x000fe200078e022c */
[----:B------:R-:W-:Y:S01]  /*0880*/  SEL R43, R43, R38, !P1 ;  /* 0x000000262b2b7207 */ /* 0x000fe20004800000 */
[----:B------:R0:W5:Y:S01]  /*0890*/  @!P0 LDG.E R29, desc[UR6][R40.64] ;  /* 0x00000006281d8981 */ /* 0x000162000c1e1900 */
[C---:B------:R-:W-:Y:S01]  /*08a0*/  LEA R42, P1, R27.reuse, UR4, 0x2 ;  /* 0x000000041b2a7c11 */ /* 0x040fe2000f8210ff */
[----:B------:R-:W-:Y:S02]  /*08b0*/  IMAD.IADD R13, R26, 0x1, R13 ;  /* 0x000000011a0d7824 */ /* 0x000fe400078e020d */
[----:B------:R1:W2:Y:S01]  /*08c0*/  @!P0 LDG.E R5, desc[UR6][R44.64] ;  /* 0x000000062c058981 */ /* 0x0002a2000c1e1900 */
[----:B------:R-:W-:Y:S01]  /*08d0*/  IMAD.MOV.U32 R30, RZ, RZ, RZ ;  /* 0x000000ffff1e7224 */ /* 0x000fe200078e00ff */
[----:B------:R-:W-:Y:S01]  /*08e0*/  IADD3 R47, R39, R47, RZ ;  /* 0x0000002f272f7210 */ /* 0x000fe20007ffe0ff */
[----:B0-----:R-:W-:Y:S01]  /*08f0*/  IMAD.WIDE.U32 R40, R34, 0xa00, R14 ;  /* 0x00000a0022287825 */ /* 0x001fe200078e000e */
[----:B------:R-:W-:Y:S01]  /*0900*/  LEA.HI.X R43, R27, UR5, R43, 0x2, P1 ;  /* 0x000000051b2b7c11 */ /* 0x000fe200088f142b */
[----:B------:R-:W-:-:S02]  /*0910*/  HFMA2.MMA R27, -RZ, RZ, 0, 0 ;  /* 0x00000000ff1b7435 */ /* 0x000fc400000001ff */
[C---:B-1----:R-:W-:Y:S01]  /*0920*/  IMAD.WIDE R44, R10.reuse, 0x4, R12 ;  /* 0x000000040a2c7825 */ /* 0x042fe200078e020c */
[----:B------:R-:W-:Y:S02]  /*0930*/  IADD3 R41, R37, R41, RZ ;  /* 0x0000002925297210 */ /* 0x000fe40007ffe0ff */
[----:B------:R-:W-:Y:S01]  /*0940*/  MOV R38, RZ ;  /* 0x000000ff00267202 */ /* 0x000fe20000000f00 */
[C---:B------:R-:W-:Y:S01]  /*0950*/  IMAD.WIDE R46, R10.reuse, 0x4, R46 ;  /* 0x000000040a2e7825 */ /* 0x040fe200078e022e */
[----:B------:R0:W2:Y:S03]  /*0960*/  @!P0 LDG.E R30, desc[UR6][R44.64] ;  /* 0x000000062c1e8981 */ /* 0x0000a6000c1e1900 */
[----:B------:R-:W-:Y:S01]  /*0970*/  IMAD.WIDE R40, R10, 0x4, R40 ;  /* 0x000000040a287825 */ /* 0x000fe200078e0228 */
[----:B------:R1:W2:Y:S03]  /*0980*/  @!P0 LDG.E R38, desc[UR6][R46.64] ;  /* 0x000000062e268981 */ /* 0x0002a6000c1e1900 */
[--C-:B------:R-:W-:Y:S01]  /*0990*/  IMAD.WIDE.U32 R32, R31, 0xa00, R14.reuse ;  /* 0x00000a001f207825 */ /* 0x100fe200078e000e */
[----:B------:R1:W2:Y:S03]  /*09a0*/  @!P0 LDG.E R27, desc[UR6][R40.64] ;  /* 0x00000006281b8981 */ /* 0x0002a6000c1e1900 */
[----:B0-----:R-:W-:Y:S01]  /*09b0*/  IMAD.WIDE.U32 R44, R35, 0xa00, R14 ;  /* 0x00000a00232c7825 */ /* 0x001fe200078e000e */
[----:B------:R-:W-:-:S03]  /*09c0*/  IADD3 R13, R28, R33, RZ ;  /* 0x000000211c0d7210 */ /* 0x000fc60007ffe0ff */
[----:B------:R-:W-:Y:S01]  /*09d0*/  IMAD.IADD R45, R39, 0x1, R45 ;  /* 0x00000001272d7824 */ /* 0x000fe200078e022d */
[----:B-1----:R-:W-:Y:S02]  /*09e0*/  SHF.L.U32 R46, R16, 0x7, RZ ;  /* 0x00000007102e7819 */ /* 0x002fe400000006ff */
[----:B------:R-:W-:Y:S01]  /*09f0*/  MOV R12, R32 ;  /* 0x00000020000c7202 */ /* 0x000fe20000000f00 */
[----:B------:R-:W-:Y:S01]  /*0a00*/  IMAD.MOV.U32 R40, RZ, RZ, RZ ;  /* 0x000000ffff287224 */ /* 0x000fe200078e00ff */
[----:B------:R-:W-:Y:S01]  /*0a10*/  ISETP.GE.AND P1, PT, R17, RZ, PT ;  /* 0x000000ff1100720c */ /* 0x000fe20003f26270 */
[----:B------:R-:W-:Y:S01]  /*0a20*/  IMAD.WIDE R44, R10, 0x4, R44 ;  /* 0x000000040a2c7825 */ /* 0x000fe200078e022c */
[----:B------:R-:W-:Y:S02]  /*0a30*/  SHF.L.U64.HI R16, R16, 0x7, R17 ;  /* 0x0000000710107819 */ /* 0x000fe40000010211 */
[----:B------:R-:W-:Y:S02]  /*0a40*/  CS2R R32, SRZ ;  /* 0x0000000000207805 */ /* 0x000fe4000001ff00 */
[----:B------:R-:W-:Y:S01]  /*0a50*/  IADD3 R17, P3, R46, 0x280, RZ ;  /* 0x000002802e117810 */ /* 0x000fe20007f7e0ff */
[----:B------:R-:W-:Y:S01]  /*0a60*/  IMAD.WIDE R42, R6, 0x4, R42 ;  /* 0x00000004062a7825 */ /* 0x000fe200078e022a */
[----:B------:R0:W2:Y:S03]  /*0a70*/  @!P0 LDG.E R40, desc[UR6][R44.64] ;  /* 0x000000062c288981 */ /* 0x0000a6000c1e1900 */
[----:B------:R-:W-:Y:S01]  /*0a80*/  IMAD.WIDE R12, R10, 0x4, R12 ;  /* 0x000000040a0c7825 */ /* 0x000fe200078e020c */
[----:B------:R-:W-:-:S02]  /*0a90*/  SEL R17, R17, R46, !P1 ;  /* 0x0000002e11117207 */ /* 0x000fc40004800000 */
[----:B------:R-:W-:Y:S02]  /*0aa0*/  IADD3 R49, R49, R37, RZ ;  /* 0x0000002531317210 */ /* 0x000fe40007ffe0ff */
[----:B------:R1:W2:Y:S01]  /*0ab0*/  @!P0 LDG.E R33, desc[UR6][R12.64] ;  /* 0x000000060c218981 */ /* 0x0002a2000c1e1900 */
[----:B0-----:R-:W-:Y:S02]  /*0ac0*/  IADD3.X R45, RZ, R16, RZ, P3, !PT ;  /* 0x00000010ff2d7210 */ /* 0x001fe40001ffe4ff */
[----:B------:R-:W-:Y:S02]  /*0ad0*/  SHF.L.U32 R41, R18, 0x7, RZ ;  /* 0x0000000712297819 */ /* 0x000fe400000006ff */
[----:B------:R-:W-:Y:S02]  /*0ae0*/  SEL R46, R45, R16, !P1 ;  /* 0x000000102d2e7207 */ /* 0x000fe40004800000 */
[----:B------:R-:W-:Y:S01]  /*0af0*/  LEA R16, P1, R17, UR4, 0x2 ;  /* 0x0000000411107c11 */ /* 0x000fe2000f8210ff */
[----:B-1----:R-:W-:Y:S01]  /*0b00*/  IMAD.WIDE.U32 R12, R34, 0xa00, R42 ;  /* 0x00000a00220c7825 */ /* 0x002fe200078e002a */
[----:B------:R-:W-:-:S02]  /*0b10*/  MOV R7, RZ ;  /* 0x000000ff00077202 */ /* 0x000fc40000000f00 */
[----:B------:R-:W-:Y:S01]  /*0b20*/  ISETP.GE.AND P2, PT, R19, RZ, PT ;  /* 0x000000ff1300720c */ /* 0x000fe20003f46270 */
[----:B------:R-:W-:Y:S01]  /*0b30*/  IMAD.WIDE.U32 R14, R25, 0xa00, R14 ;  /* 0x00000a00190e7825 */ /* 0x000fe200078e000e */
[----:B------:R-:W-:Y:S02]  /*0b40*/  IADD3 R44, P4, R41, 0x280, RZ ;  /* 0x00000280292c7810 */ /* 0x000fe40007f9e0ff */
[----:B------:R-:W-:Y:S01]  /*0b50*/  IADD3 R13, R37, R13, RZ ;  /* 0x0000000d250d7210 */ /* 0x000fe20007ffe0ff */
[----:B------:R-:W-:Y:S01]  /*0b60*/  IMAD.WIDE R48, R10, 0x4, R48 ;  /* 0x000000040a307825 */ /* 0x000fe200078e0230 */
[----:B------:R-:W-:Y:S02]  /*0b70*/  SHF.L.U64.HI R18, R18, 0x7, R19 ;  /* 0x0000000712127819 */ /* 0x000fe40000010213 */
[----:B------:R-:W-:Y:S02]  /*0b80*/  LEA.HI.X R17, R17, UR5, R46, 0x2, P1 ;  /* 0x0000000511117c11 */ /* 0x000fe400088f142e */
[----:B------:R-:W-:-:S02]  /*0b90*/  CS2R R46, SRZ ;  /* 0x00000000002e7805 */ /* 0x000fc4000001ff00 */
[----:B------:R-:W-:Y:S01]  /*0ba0*/  IADD3 R15, R26, R15, RZ ;  /* 0x0000000f1a0f7210 */ /* 0x000fe20007ffe0ff */
[----:B------:R0:W2:Y:S01]  /*0bb0*/  @!P0 LDG.E R7, desc[UR6][R48.64] ;  /* 0x0000000630078981 */ /* 0x0000a2000c1e1900 */
[----:B------:R-:W-:Y:S01]  /*0bc0*/  SEL R19, R44, R41, !P2 ;  /* 0x000000292c137207 */ /* 0x000fe20005000000 */
[----:B------:R-:W-:Y:S01]  /*0bd0*/  IMAD.WIDE R12, R10, 0x4, R12 ;  /* 0x000000040a0c7825 */ /* 0x000fe200078e020c */
[----:B------:R-:W-:-:S03]  /*0be0*/  IADD3.X R41, RZ, R18, RZ, P4, !PT ;  /* 0x00000012ff297210 */ /* 0x000fc600027fe4ff */
[----:B------:R-:W-:Y:S01]  /*0bf0*/  IMAD.WIDE R16, R6, 0x4, R16 ;  /* 0x0000000406107825 */ /* 0x000fe200078e0210 */
[----:B------:R-:W-:Y:S01]  /*0c00*/  SEL R44, R41, R18, !P2 ;  /* 0x00000012292c7207 */ /* 0x000fe20005000000 */
[----:B------:R1:W2:Y:S02]  /*0c10*/  @!P0 LDG.E R46, desc[UR6][R12.64] ;  /* 0x000000060c2e8981 */ /* 0x0002a4000c1e1900 */
[----:B0-----:R-:W-:Y:S01]  /*0c20*/  IMAD.WIDE.U32 R48, R31, 0xa00, R42 ;  /* 0x00000a001f307825 */ /* 0x001fe200078e002a */
[----:B------:R-:W-:-:S03]  /*0c30*/  LEA R18, P2, R19, UR4, 0x2 ;  /* 0x0000000413127c11 */ /* 0x000fc6000f8410ff */
[----:B------:R-:W-:Y:S01]  /*0c40*/  IMAD.WIDE R14, R10, 0x4, R14 ;  /* 0x000000040a0e7825 */ /* 0x000fe200078e020e */
[----:B------:R-:W-:-:S03]  /*0c50*/  IADD3 R49, R28, R49, RZ ;  /* 0x000000311c317210 */ /* 0x000fc60007ffe0ff */
[----:B-1----:R-:W-:Y:S01]  /*0c60*/  IMAD.WIDE.U32 R12, R31, 0xa00, R16 ;  /* 0x00000a001f0c7825 */ /* 0x002fe200078e0010 */
[----:B------:R0:W2:Y:S01]  /*0c70*/  @!P0 LDG.E R32, desc[UR6][R14.64] ;  /* 0x000000060e208981 */ /* 0x0000a2000c1e1900 */
[----:B------:R-:W-:Y:S02]  /*0c80*/  LEA.HI.X R19, R19, UR5, R44, 0x2, P2 ;  /* 0x0000000513137c11 */ /* 0x000fe400090f142c */
[----:B------:R-:W-:Y:S01]  /*0c90*/  CS2R R44, SRZ ;  /* 0x00000000002c7805 */ /* 0x000fe2000001ff00 */
[----:B------:R-:W-:Y:S01]  /*0ca0*/  IMAD.WIDE R48, R10, 0x4, R48 ;  /* 0x000000040a307825 */ /* 0x000fe200078e0230 */
[----:B------:R-:W-:-:S03]  /*0cb0*/  MOV R41, RZ ;  /* 0x000000ff00297202 */ /* 0x000fc60000000f00 */
[----:B------:R-:W-:Y:S01]  /*0cc0*/  IMAD.IADD R13, R28, 0x1, R13 ;  /* 0x000000011c0d7824 */ /* 0x000fe200078e020d */
[----:B------:R1:W2:Y:S01]  /*0cd0*/  @!P0 LDG.E R44, desc[UR6][R48.64] ;  /* 0x00000006302c8981 */ /* 0x0002a2000c1e1900 */
[----:B0-----:R-:W-:-:S04]  /*0ce0*/  IMAD.WIDE.U32 R14, R35, 0xa00, R42 ;  /* 0x00000a00230e7825 */ /* 0x001fc800078e002a */
[----:B------:R-:W-:Y:S02]  /*0cf0*/  IMAD.IADD R15, R39, 0x1, R15 ;  /* 0x00000001270f7824 */ /* 0x000fe400078e020f */
[----:B------:R-:W-:Y:S01]  /*0d00*/  IMAD.WIDE.U32 R42, R25, 0xa00, R42 ;  /* 0x00000a00192a7825 */ /* 0x000fe200078e002a */
[----:B-1----:R-:W-:-:S03]  /*0d10*/  CS2R R48, SRZ ;  /* 0x0000000000307805 */ /* 0x002fc6000001ff00 */
[----:B------:R-:W-:Y:S01]  /*0d20*/  IMAD.WIDE R12, R10, 0x4, R12 ;  /* 0x000000040a0c7825 */ /* 0x000fe200078e020c */
[----:B------:R-:W-:-:S03]  /*0d30*/  IADD3 R43, R26, R43, RZ ;  /* 0x0000002b1a2b7210 */ /* 0x000fc60007ffe0ff */
[----:B------:R-:W-:Y:S01]  /*0d40*/  IMAD.WIDE R14, R10, 0x4, R14 ;  /* 0x000000040a0e7825 */ /* 0x000fe200078e020e */
[----:B------:R0:W4:Y:S03]  /*0d50*/  @!P0 LDG.E R41, desc[UR6][R12.64] ;  /* 0x000000060c298981 */ /* 0x000126000c1e1900 */
[----:B------:R-:W-:Y:S01]  /*0d60*/  IMAD.WIDE R18, R6, 0x4, R18 ;  /* 0x0000000406127825 */ /* 0x000fe200078e0212 */
[----:B------:R1:W2:Y:S03]  /*0d70*/  @!P0 LDG.E R49, desc[UR6][R14.64] ;  /* 0x000000060e318981 */ /* 0x0002a6000c1e1900 */
[----:B------:R-:W-:-:S04]  /*0d80*/  IMAD.WIDE R42, R10, 0x4, R42 ;  /* 0x000000040a2a7825 */ /* 0x000fc800078e022a */
[----:B0-----:R-:W-:Y:S01]  /*0d90*/  IMAD.WIDE.U32 R12, R34, 0xa00, R16 ;  /* 0x00000a00220c7825 */ /* 0x001fe200078e0010 */
[----:B------:R0:W2:Y:S03]  /*0da0*/  @!P0 LDG.E R48, desc[UR6][R42.64] ;  /* 0x000000062a308981 */ /* 0x0000a6000c1e1900 */
[----:B-1----:R-:W-:Y:S01]  /*0db0*/  IMAD.WIDE.U32 R14, R31, 0xa00, R18 ;  /* 0x00000a001f0e7825 */ /* 0x002fe200078e0012 */
[----:B------:R-:W-:-:S04]  /*0dc0*/  IADD3 R13, R37, R13, RZ ;  /* 0x0000000d250d7210 */ /* 0x000fc80007ffe0ff */
[----:B------:R-:W-:Y:S01]  /*0dd0*/  IADD3 R15, R28, R15, RZ ;  /* 0x0000000f1c0f7210 */ /* 0x000fe20007ffe0ff */
[----:B------:R-:W-:Y:S01]  /*0de0*/  IMAD.WIDE R12, R10, 0x4, R12 ;  /* 0x000000040a0c7825 */ /* 0x000fe200078e020c */
[----:B0-----:R-:W-:-:S03]  /*0df0*/  CS2R R42, SRZ ;  /* 0x00000000002a7805 */ /* 0x001fc6000001ff00 */
[----:B------:R-:W-:-:S03]  /*0e00*/  IMAD.WIDE R14, R10, 0x4, R14 ;  /* 0x000000040a0e7825 */ /* 0x000fc600078e020e */
[----:B------:R0:W2:Y:S01]  /*0e10*/  @!P0 LDG.E R43, desc[UR6][R12.64] ;  /* 0x000000060c2b8981 */ /* 0x0000a2000c1e1900 */
[----:B------:R-:W-:-:S03]  /*0e20*/  SHF.L.U32 R51, R20, 0x7, RZ ;  /* 0x0000000714337819 */ /* 0x000fc600000006ff */
[----:B------:R1:W2:Y:S01]  /*0e30*/  @!P0 LDG.E R47, desc[UR6][R14.64] ;  /* 0x000000060e2f8981 */ /* 0x0002a2000c1e1900 */
[----:B0-----:R-:W-:-:S04]  /*0e40*/  IMAD.WIDE.U32 R12, R35, 0xa00, R16 ;  /* 0x00000a00230c7825 */ /* 0x001fc800078e0010 */
[----:B-1----:R-:W-:Y:S01]  /*0e50*/  IMAD.WIDE.U32 R14, R34, 0xa00, R18 ;  /* 0x00000a00220e7825 */ /* 0x002fe200078e0012 */
[----:B------:R-:W-:Y:S02]  /*0e60*/  IADD3 R13, R39, R13, RZ ;  /* 0x0000000d270d7210 */ /* 0x000fe40007ffe0ff */
[----:B------:R-:W-:Y:S01]  /*0e70*/  SHF.L.U64.HI R50, R20, 0x7, R21 ;  /* 0x0000000714327819 */ /* 0x000fe20000010215 */
[----:B------:R-:W-:Y:S01]  /*0e80*/  IMAD.IADD R15, R37, 0x1, R15 ;  /* 0x00000001250f7824 */ /* 0x000fe200078e020f */
[----:B------:R-:W-:Y:S02]  /*0e90*/  ISETP.GE.AND P1, PT, R21, RZ, PT ;  /* 0x000000ff1500720c */ /* 0x000fe40003f26270 */
[----:B------:R-:W-:Y:S01]  /*0ea0*/  IADD3 R20, P2, R51, 0x280, RZ ;  /* 0x0000028033147810 */ /* 0x000fe20007f5e0ff */
[----:B------:R-:W-:-:S03]  /*0eb0*/  IMAD.WIDE R12, R10, 0x4, R12 ;  /* 0x000000040a0c7825 */ /* 0x000fc600078e020c */
[----:B------:R-:W-:Y:S01]  /*0ec0*/  IADD3.X R21, RZ, R50, RZ, P2, !PT ;  /* 0x00000032ff157210 */ /* 0x000fe200017fe4ff */
[----:B------:R-:W-:Y:S01]  /*0ed0*/  IMAD.WIDE R14, R10, 0x4, R14 ;  /* 0x000000040a0e7825 */ /* 0x000fe200078e020e */
[----:B------:R-:W-:Y:S01]  /*0ee0*/  SEL R20, R20, R51, !P1 ;  /* 0x0000003314147207 */ /* 0x000fe20004800000 */
[----:B------:R0:W3:Y:S01]  /*0ef0*/  @!P0 LDG.E R42, desc[UR6][R12.64] ;  /* 0x000000060c2a8981 */ /* 0x0000e2000c1e1900 */
[----:B------:R-:W-:-:S03]  /*0f00*/  SEL R21, R21, R50, !P1 ;  /* 0x0000003215157207 */ /* 0x000fc60004800000 */
[----:B------:R1:W3:Y:S01]  /*0f10*/  @!P0 LDG.E R45, desc[UR6][R14.64] ;  /* 0x000000060e2d8981 */ /* 0x0002e2000c1e1900 */
[----:B------:R-:W-:Y:S02]  /*0f20*/  ISETP.GE.AND P1, PT, R23, RZ, PT ;  /* 0x000000ff1700720c */ /* 0x000fe40003f26270 */
[----:B0-----:R-:W-:Y:S01]  /*0f30*/  LEA R12, P3, R20, UR4, 0x2 ;  /* 0x00000004140c7c11 */ /* 0x001fe2000f8610ff */
[----:B-1----:R-:W-:-:S03]  /*0f40*/  IMAD.SHL.U32 R14, R22, 0x80, RZ ;  /* 0x00000080160e7824 */ /* 0x002fc600078e00ff */
[----:B------:R-:W-:Y:S02]  /*0f50*/  LEA.HI.X R13, R20, UR5, R21, 0x2, P3 ;  /* 0x00000005140d7c11 */ /* 0x000fe400098f1415 */
[----:B------:R-:W-:Y:S02]  /*0f60*/  SHF.L.U64.HI R23, R22, 0x7, R23 ;  /* 0x0000000716177819 */ /* 0x000fe40000010217 */
[----:B------:R-:W-:Y:S01]  /*0f70*/  IADD3 R15, P2, R14, 0x280, RZ ;  /* 0x000002800e0f7810 */ /* 0x000fe20007f5e0ff */
[----:B------:R-:W-:-:S03]  /*0f80*/  IMAD.WIDE R12, R6, 0x4, R12 ;  /* 0x00000004060c7825 */ /* 0x000fc600078e020c */
[----:B------:R-:W-:Y:S02]  /*0f90*/  IADD3.X R20, RZ, R23, RZ, P2, !PT ;  /* 0x00000017ff147210 */ /* 0x000fe400017fe4ff */
[----:B------:R-:W-:Y:S02]  /*0fa0*/  SEL R15, R15, R14, !P1 ;  /* 0x0000000e0f0f7207 */ /* 0x000fe40004800000 */
[----:B------:R-:W-:Y:S01]  /*0fb0*/  SEL R20, R20, R23, !P1 ;  /* 0x0000001714147207 */ /* 0x000fe20004800000 */
[----:B------:R-:W-:Y:S01]  /*0fc0*/  IMAD.WIDE.U32 R22, R31, 0xa00, R12 ;  /* 0x00000a001f167825 */ /* 0x000fe200078e000c */
[----:B------:R-:W-:-:S04]  /*0fd0*/  LEA R14, P1, R15, UR4, 0x2 ;  /* 0x000000040f0e7c11 */ /* 0x000fc8000f8210ff */
[----:B------:R-:W-:Y:S02]  /*0fe0*/  LEA.HI.X R15, R15, UR5, R20, 0x2, P1 ;  /* 0x000000050f0f7c11 */ /* 0x000fe400088f1414 */
[----:B------:R-:W-:Y:S02]  /*0ff0*/  IADD3 R23, R28, R23, RZ ;  /* 0x000000171c177210 */ /* 0x000fe40007ffe0ff */
[----:B------:R-:W-:Y:S01]  /*1000*/  CS2R R20, SRZ ;  /* 0x0000000000147805 */ /* 0x000fe2000001ff00 */
[----:B------:R-:W-:-:S04]  /*1010*/  IMAD.WIDE R14, R6, 0x4, R14 ;  /* 0x00000004060e7825 */ /* 0x000fc800078e020e */
[----:B------:R-:W-:-:S05]  /*1020*/  IMAD.WIDE R22, R10, 0x4, R22 ;  /* 0x000000040a167825 */ /* 0x000fca00078e0216 */
[----:B------:R0:W3:Y:S02]  /*1030*/  @!P0 LDG.E R20, desc[UR6][R22.64] ;  /* 0x0000000616148981 */ /* 0x0000e4000c1e1900 */
[----:B0-----:R-:W-:-:S05]  /*1040*/  IMAD.WIDE.U32 R22, R31, 0xa00, R14 ;  /* 0x00000a001f167825 */ /* 0x001fca00078e000e */
[----:B------:R-:W-:-:S03]  /*1050*/  IADD3 R23, R28, R23, RZ ;  /* 0x000000171c177210 */ /* 0x000fc60007ffe0ff */
[----:B------:R-:W-:Y:S01]  /*1060*/  IMAD.WIDE R50, R10, 0x4, R22 ;  /* 0x000000040a327825 */ /* 0x000fe200078e0216 */
[----:B------:R-:W-:-:S06]  /*1070*/  CS2R R22, SRZ ;  /* 0x0000000000167805 */ /* 0x000fcc000001ff00 */
[----:B------:R0:W5:Y:S02]  /*1080*/  @!P0 LDG.E R23, desc[UR6][R50.64] ;  /* 0x0000000632178981 */ /* 0x000164000c1e1900 */
[----:B0-----:R-:W-:-:S04]  /*1090*/  IMAD.WIDE.U32 R50, R34, 0xa00, R12 ;  /* 0x00000a0022327825 */ /* 0x001fc800078e000c */
[----:B------:R-:W-:Y:S02]  /*10a0*/  IMAD.IADD R51, R37, 0x1, R51 ;  /* 0x0000000125337824 */ /* 0x000fe400078e0233 */
[----:B------:R-:W-:-:S05]  /*10b0*/  IMAD.WIDE R50, R10, 0x4, R50 ;  /* 0x000000040a327825 */ /* 0x000fca00078e0232 */
[----:B------:R0:W5:Y:S02]  /*10c0*/  @!P0 LDG.E R22, desc[UR6][R50.64] ;  /* 0x0000000632168981 */ /* 0x000164000c1e1900 */
[----:B0-----:R-:W-:-:S05]  /*10d0*/  IMAD.WIDE.U32 R50, R35, 0xa00, R18 ;  /* 0x00000a0023327825 */ /* 0x001fca00078e0012 */
[----:B------:R-:W-:-:S03]  /*10e0*/  IADD3 R51, R39, R51, RZ ;  /* 0x0000003327337210 */ /* 0x000fc60007ffe0ff */
[----:B------:R-:W-:-:S05]  /*10f0*/  IMAD.WIDE R50, R10, 0x4, R50 ;  /* 0x000000040a327825 */ /* 0x000fca00078e0232 */
[----:B------:R0:W5:Y:S01]  /*1100*/  @!P0 LDG.E R21, desc[UR6][R50.64] ;  /* 0x0000000632158981 */ /* 0x000162000c1e1900 */
[----:B------:R-:W-:Y:S01]  /*1110*/  HFMA2.MMA R31, -RZ, RZ, 0, 0 ;  /* 0x00000000ff1f7435 */ /* 0x000fe200000001ff */
[----:B0-----:R-:W-:-:S05]  /*1120*/  IMAD.WIDE.U32 R50, R34, 0xa00, R14 ;  /* 0x00000a0022327825 */ /* 0x001fca00078e000e */
[----:B------:R-:W-:-:S03]  /*1130*/  IADD3 R51, R37, R51, RZ ;  /* 0x0000003325337210 */ /* 0x000fc60007ffe0ff */
[----:B------:R-:W-:-:S05]  /*1140*/  IMAD.WIDE R50, R10, 0x4, R50 ;  /* 0x000000040a327825 */ /* 0x000fca00078e0232 */
[----:B------:R0:W5:Y:S01]  /*1150*/  @!P0 LDG.E R31, desc[UR6][R50.64] ;  /* 0x00000006321f8981 */ /* 0x000162000c1e1900 */
[----:B------:R-:W-:Y:S01]  /*1160*/  MOV R28, RZ ;  /* 0x000000ff001c7202 */ /* 0x000fe20000000f00 */
[----:B0-----:R-:W-:-:S04]  /*1170*/  IMAD.WIDE.U32 R50, R35, 0xa00, R12 ;  /* 0x00000a0023327825 */ /* 0x001fc800078e000c */
[----:B------:R-:W-:Y:S02]  /*1180*/  IMAD.IADD R51, R39, 0x1, R51 ;  /* 0x0000000127337824 */ /* 0x000fe400078e0233 */
[----:B------:R-:W-:-:S05]  /*1190*/  IMAD.WIDE R50, R10, 0x4, R50 ;  /* 0x000000040a327825 */ /* 0x000fca00078e0232 */
[----:B------:R0:W5:Y:S02]  /*11a0*/  @!P0 LDG.E R28, desc[UR6][R50.64] ;  /* 0x00000006321c8981 */ /* 0x000164000c1e1900 */
[----:B0-----:R-:W-:-:S04]  /*11b0*/  IMAD.WIDE.U32 R50, R35, 0xa00, R14 ;  /* 0x00000a0023327825 */ /* 0x001fc800078e000e */
[----:B------:R-:W-:Y:S02]  /*11c0*/  IMAD.WIDE.U32 R34, R25, 0xa00, R12 ;  /* 0x00000a0019227825 */ /* 0x000fe400078e000c */
[----:B------:R-:W0:Y:S02]  /*11d0*/  LDC.64 R12, c[0x0][0x230] ;  /* 0x00008c00ff0c7b82 */ /* 0x000e240000000a00 */
[----:B------:R-:W-:Y:S01]  /*11e0*/  IMAD.IADD R35, R26, 0x1, R35 ;  /* 0x000000011a237824 */ /* 0x000fe200078e0223 */
[----:B------:R-:W-:Y:S02]  /*11f0*/  IADD3 R51, R39, R51, RZ ;  /* 0x0000003327337210 */ /* 0x000fe40007ffe0ff */
[----:B------:R-:W-:Y:S01]  /*1200*/  MOV R39, RZ ;  /* 0x000000ff00277202 */ /* 0x000fe20000000f00 */
[----:B------:R-:W-:-:S04]  /*1210*/  IMAD.WIDE R34, R10, 0x4, R34 ;  /* 0x000000040a227825 */ /* 0x000fc800078e0222 */
[----:B------:R-:W-:Y:S01]  /*1220*/  IMAD.WIDE.U32 R14, R25, 0xa00, R14 ;  /* 0x00000a00190e7825 */ /* 0x000fe200078e000e */
[----:B------:R1:W5:Y:S01]  /*1230*/  @!P0 LDG.E R39, desc[UR6][R34.64] ;  /* 0x0000000622278981 */ /* 0x000362000c1e1900 */
[----:B------:R-:W-:-:S03]  /*1240*/  HFMA2.MMA R37, -RZ, RZ, 0, 0 ;  /* 0x00000000ff257435 */ /* 0x000fc600000001ff */
[----:B------:R-:W-:Y:S01]  /*1250*/  IADD3 R15, R26, R15, RZ ;  /* 0x0000000f1a0f7210 */ /* 0x000fe20007ffe0ff */
[----:B-1----:R-:W1:Y:S01]  /*1260*/  LDC.64 R34, c[0x0][0x240] ;  /* 0x00009000ff227b82 */ /* 0x002e620000000a00 */
[----:B0-----:R-:W-:Y:S01]  /*1270*/  IMAD.WIDE R12, R36, 0x4, R12 ;  /* 0x00000004240c7825 */ /* 0x001fe200078e020c */
[----:B------:R-:W-:-:S03]  /*1280*/  HFMA2.MMA R36, -RZ, RZ, 0, 0 ;  /* 0x00000000ff247435 */ /* 0x000fc600000001ff */
[----:B------:R-:W-:-:S04]  /*1290*/  IMAD.WIDE R50, R10, 0x4, R50 ;  /* 0x000000040a327825 */ /* 0x000fc800078e0232 */
[----:B------:R-:W-:Y:S01]  /*12a0*/  IMAD.WIDE R14, R10, 0x4, R14 ;  /* 0x000000040a0e7825 */ /* 0x000fe200078e020e */
[----:B------:R0:W5:Y:S04]  /*12b0*/  @!P0 LDG.E R37, desc[UR6][R50.64] ;  /* 0x0000000632258981 */ /* 0x000168000c1e1900 */
[----:B------:R-:W5:Y:S01]  /*12c0*/  @!P0 LDG.E R36, desc[UR6][R14.64] ;  /* 0x000000060e248981 */ /* 0x000f62000c1e1900 */
[----:B------:R-:W-:-:S03]  /*12d0*/  IMAD.WIDE.U32 R16, R25, 0xa00, R16 ;  /* 0x00000a0019107825 */ /* 0x000fc600078e0010 */
[----:B------:R-:W5:Y:S01]  /*12e0*/  LDG.E.EL.128 R12, desc[UR6][R12.64] ;  /* 0x000000060c0c7981 */ /* 0x000f62000c2e1d00 */
[----:B------:R-:W-:-:S04]  /*12f0*/  IMAD.WIDE.U32 R18, R25, 0xa00, R18 ;  /* 0x00000a0019127825 */ /* 0x000fc800078e0012 */
[----:B-1----:R-:W-:-:S06]  /*1300*/  IMAD.WIDE R24, R24, 0x4, R34 ;  /* 0x0000000418187825 */ /* 0x002fcc00078e0222 */
[----:B------:R-:W5:Y:S01]  /*1310*/  LDG.E.EL R24, desc[UR6][R24.64] ;  /* 0x0000000618187981 */ /* 0x000f62000c2e1900 */
[----:B------:R-:W-:Y:S01]  /*1320*/  IMAD.IADD R17, R26, 0x1, R17 ;  /* 0x000000011a117824 */ /* 0x000fe200078e0211 */
[----:B0-----:R-:W-:Y:S01]  /*1330*/  CS2R R50, SRZ ;  /* 0x0000000000327805 */ /* 0x001fe2000001ff00 */
[----:B------:R-:W-:-:S04]  /*1340*/  IMAD.WIDE R16, R10, 0x4, R16 ;  /* 0x000000040a107825 */ /* 0x000fc800078e0210 */
[----:B------:R-:W-:Y:S01]  /*1350*/  IMAD.WIDE R34, R11, 0x4, R34 ;  /* 0x000000040b227825 */ /* 0x000fe200078e0222 */
[----:B------:R0:W5:Y:S01]  /*1360*/  @!P0 LDG.E R50, desc[UR6][R16.64] ;  /* 0x0000000610328981 */ /* 0x000162000c1e1900 */
[----:B------:R-:W-:-:S04]  /*1370*/  IADD3 R19, R26, R19, RZ ;  /* 0x000000131a137210 */ /* 0x000fc80007ffe0ff */
[----:B------:R-:W5:Y:S01]  /*1380*/  LDG.E.EL R34, desc[UR6][R34.64] ;  /* 0x0000000622227981 */ /* 0x000f62000c2e1900 */
[----:B------:R-:W-:-:S05]  /*1390*/  IMAD.WIDE R18, R10, 0x4, R18 ;  /* 0x000000040a127825 */ /* 0x000fca00078e0212 */
[----:B------:R1:W5:Y:S01]  /*13a0*/  @!P0 LDG.E R51, desc[UR6][R18.64] ;  /* 0x0000000612338981 */ /* 0x000362000c1e1900 */
[----:B0-----:R-:W0:Y:S01]  /*13b0*/  S2R R16, SR_TID.X ;  /* 0x0000000000107919 */ /* 0x001e220000002100 */
[----:B------:R-:W1:Y:S01]  /*13c0*/  S2UR UR5, SR_CgaCtaId ;  /* 0x00000000000579c3 */ /* 0x000e620000008800 */
[----:B----4-:R-:W-:Y:S01]  /*13d0*/  FADD R41, R41, -R9 ;  /* 0x8000000929297221 */ /* 0x010fe20000000000 */
[----:B--2---:R-:W-:Y:S01]  /*13e0*/  FADD R43, R43, -R7 ;  /* 0x800000072b2b7221 */ /* 0x004fe20000000000 */
[----:B------:R-:W-:Y:S02]  /*13f0*/  UMOV UR4, 0x400 ;  /* 0x0000040000047882 */ /* 0x000fe40000000000 */
[----:B-1----:R-:W-:Y:S01]  /*1400*/  UPRMT UR4, UR5, 0x654, UR4 ;  /* 0x0000065405047896 */ /* 0x002fe20008000004 */
[----:B---3--:R-:W-:Y:S01]  /*1410*/  FADD R20, R20, -R33 ;  /* 0x8000002114147221 */ /* 0x008fe20000000000 */
[----:B-----5:R-:W-:Y:S01]  /*1420*/  FADD R23, R23, -R44 ;  /* 0x8000002c17177221 */ /* 0x020fe20000000000 */
[----:B------:R-:W-:Y:S01]  /*1430*/  FADD R21, R21, -R38 ;  /* 0x8000002615157221 */ /* 0x000fe20000000000 */
[----:B------:R-:W-:Y:S01]  /*1440*/  FADD R17, R31, -R46 ;  /* 0x8000002e1f117221 */ /* 0x000fe20000000000 */
[----:B------:R-:W-:Y:S01]  /*1450*/  FADD R11, R28, -R40 ;  /* 0x800000281c0b7221 */ /* 0x000fe20000000000 */
[----:B------:R-:W-:Y:S01]  /*1460*/  FADD R22, R22, -R27 ;  /* 0x8000001b16167221 */ /* 0x000fe20000000000 */
[--C-:B------:R-:W-:Y:S01]  /*1470*/  FADD R10, R37, -R49.reuse ;  /* 0x80000031250a7221 */ /* 0x100fe20000000000 */
[----:B------:R-:W-:Y:S01]  /*1480*/  FADD R19, R36, -R48 ;  /* 0x8000003024137221 */ /* 0x000fe20000000000 */
[----:B------:R-:W-:Y:S01]  /*1490*/  FFMA R40, R14, R11, R40 ;  /* 0x0000000b0e287223 */ /* 0x000fe20000000028 */
[C---:B------:R-:W-:Y:S01]  /*14a0*/  FFMA R11, R15.reuse, R23, R44 ;  /* 0x000000170f0b7223 */ /* 0x040fe2000000002c */
[C---:B------:R-:W-:Y:S01]  /*14b0*/  FFMA R18, R15.reuse, R10, R49 ;  /* 0x0000000a0f127223 */ /* 0x040fe20000000031 */
[C---:B------:R-:W-:Y:S01]  /*14c0*/  FFMA R17, R15.reuse, R17, R46 ;  /* 0x000000110f117223 */ /* 0x040fe2000000002e */
[----:B------:R-:W-:Y:S01]  /*14d0*/  FFMA R48, R15, R19, R48 ;  /* 0x000000130f307223 */ /* 0x000fe20000000030 */
[--C-:B------:R-:W-:Y:S01]  /*14e0*/  FADD R15, R42, -R8.reuse ;  /* 0x800000082a0f7221 */ /* 0x100fe20000000000 */
[----:B------:R-:W-:Y:S01]  /*14f0*/  FADD R10, R47, -R3 ;  /* 0x800000032f0a7221 */ /* 0x000fe20000000000 */
[----:B------:R-:W-:Y:S01]  /*1500*/  FFMA R43, R12, R43, R7 ;  /* 0x0000002b0c2b7223 */ /* 0x000fe20000000007 */
[----:B------:R-:W-:Y:S01]  /*1510*/  FFMA R33, R14, R20, R33 ;  /* 0x000000140e217223 */ /* 0x000fe20000000021 */
[C---:B------:R-:W-:Y:S01]  /*1520*/  FFMA R41, R12.reuse, R41, R9 ;  /* 0x000000290c297223 */ /* 0x040fe20000000009 */
[----:B------:R-:W-:Y:S01]  /*1530*/  FFMA R8, R12, R15, R8 ;  /* 0x0000000f0c087223 */ /* 0x000fe20000000008 */
[C---:B------:R-:W-:Y:S01]  /*1540*/  FFMA R3, R13.reuse, R10, R3 ;  /* 0x0000000a0d037223 */ /* 0x040fe20000000003 */
[----:B------:R-:W-:Y:S01]  /*1550*/  FFMA R38, R13, R21, R38 ;  /* 0x000000150d267223 */ /* 0x000fe20000000026 */
[----:B0-----:R-:W-:Y:S01]  /*1560*/  SHF.L.U32 R7, R16, 0x2, RZ ;  /* 0x0000000210077819 */ /* 0x001fe200000006ff */
[----:B------:R-:W-:Y:S01]  /*1570*/  FADD R18, -R11, R18 ;  /* 0x000000120b127221 */ /* 0x000fe20000000100 */
[----:B------:R-:W-:Y:S01]  /*1580*/  FADD R10, -R33, R40 ;  /* 0x00000028210a7221 */ /* 0x000fe20000000100 */
[----:B------:R-:W-:Y:S01]  /*1590*/  FADD R8, -R41, R8 ;  /* 0x0000000829087221 */ /* 0x000fe20000000100 */
[----:B------:R-:W-:Y:S01]  /*15a0*/  FADD R38, -R3, R38 ;  /* 0x0000002603267221 */ /* 0x000fe20000000100 */
[----:B------:R-:W-:Y:S01]  /*15b0*/  LOP3.LUT R7, R7, 0x1fc, RZ, 0xc0, !PT ;  /* 0x000001fc07077812 */ /* 0x000fe200078ec0ff */
[C---:B------:R-:W-:Y:S01]  /*15c0*/  FFMA R11, R24.reuse, R18, R11 ;  /* 0x00000012180b7223 */ /* 0x040fe2000000000b */
[C---:B------:R-:W-:Y:S01]  /*15d0*/  FFMA R10, R24.reuse, R10, R33 ;  /* 0x0000000a180a7223 */ /* 0x040fe20000000021 */
[C---:B------:R-:W-:Y:S01]  /*15e0*/  FFMA R8, R24.reuse, R8, R41 ;  /* 0x0000000818087223 */ /* 0x040fe20000000029 */
[----:B------:R-:W-:Y:S01]  /*15f0*/  FFMA R9, R24, R38, R3 ;  /* 0x0000002618097223 */ /* 0x000fe20000000003 */
[----:B------:R-:W-:-:S05]  /*1600*/  LEA R18, R7, UR4, 0x2 ;  /* 0x0000000407127c11 */ /* 0x000fca000f8e10ff */
[----:B------:R0:W-:Y:S01]  /*1610*/  STS.128 [R18], R8 ;  /* 0x0000000812007388 */ /* 0x0001e20000000c00 */
[--C-:B------:R-:W-:Y:S01]  /*1620*/  FADD R39, R39, -R32.reuse ;  /* 0x8000002027277221 */ /* 0x100fe20000000000 */
[----:B------:R-:W-:Y:S01]  /*1630*/  FFMA R27, R14, R22, R27 ;  /* 0x000000160e1b7223 */ /* 0x000fe2000000001b */
[----:B------:R-:W-:Y:S02]  /*1640*/  LOP3.LUT R3, R16, 0x7f, RZ, 0xc0, !PT ;  /* 0x0000007f10037812 */ /* 0x000fe400078ec0ff */
[----:B------:R-:W-:Y:S01]  /*1650*/  FFMA R14, R14, R39, R32 ;  /* 0x000000270e0e7223 */ /* 0x000fe20000000020 */
[--C-:B------:R-:W-:Y:S01]  /*1660*/  FADD R50, R50, -R29.reuse ;  /* 0x8000001d32327221 */ /* 0x100fe20000000000 */
[----:B------:R-:W-:Y:S01]  /*1670*/  LEA R3, R3, UR4, 0x2 ;  /* 0x0000000403037c11 */ /* 0x000fe2000f8e10ff */
[----:B------:R-:W-:Y:S01]  /*1680*/  BAR.SYNC.DEFER_BLOCKING 0x0 ;  /* 0x0000000000007b1d */ /* 0x000fe20000010000 */
[----:B------:R-:W-:Y:S01]  /*1690*/  FADD R14, -R27, R14 ;  /* 0x0000000e1b0e7221 */ /* 0x000fe20000000100 */
[----:B------:R-:W-:-:S03]  /*16a0*/  FFMA R50, R12, R50, R29 ;  /* 0x000000320c327223 */ /* 0x000fc6000000001d */
[C---:B------:R-:W-:Y:S01]  /*16b0*/  FFMA R14, R34.reuse, R14, R27 ;  /* 0x0000000e220e7223 */ /* 0x040fe2000000001b */
[--C-:B------:R-:W-:Y:S01]  /*16c0*/  FADD R16, R45, -R5.reuse ;  /* 0x800000052d107221 */ /* 0x100fe20000000000 */
[----:B------:R-:W-:Y:S01]  /*16d0*/  FADD R51, R51, -R30 ;  /* 0x8000001e33337221 */ /* 0x000fe20000000000 */
[----:B------:R-:W-:Y:S01]  /*16e0*/  FADD R48, -R17, R48 ;  /* 0x0000003011307221 */ /* 0x000fe20000000100 */
[----:B0-----:R-:W0:Y:S01]  /*16f0*/  LDC.64 R8, c[0x0][0x248] ;  /* 0x00009200ff087b82 */ /* 0x001e220000000a00 */
[C---:B------:R-:W-:Y:S01]  /*1700*/  FFMA R5, R13.reuse, R16, R5 ;  /* 0x000000100d057223 */ /* 0x040fe20000000005 */
[----:B------:R-:W-:Y:S01]  /*1710*/  FFMA R30, R13, R51, R30 ;  /* 0x000000330d1e7223 */ /* 0x000fe2000000001e */
[----:B------:R-:W1:Y:S04]  /*1720*/  LDS R23, [R3] ;  /* 0x0000000003177984 */ /* 0x000e680000000800 */
[----:B------:R-:W2:Y:S04]  /*1730*/  LDS R25, [R3+0x200] ;  /* 0x0002000003197984 */ /* 0x000ea80000000800 */
[----:B------:R-:W3:Y:S04]  /*1740*/  LDS R27, [R3+0x400] ;  /* 0x00040000031b7984 */ /* 0x000ee80000000800 */
[----:B------:R-:W4:Y:S01]  /*1750*/  LDS R29, [R3+0x600] ;  /* 0x00060000031d7984 */ /* 0x000f220000000800 */
[----:B------:R-:W-:Y:S01]  /*1760*/  FADD R12, -R43, R50 ;  /* 0x000000322b0c7221 */ /* 0x000fe20000000100 */
[----:B------:R-:W-:Y:S01]  /*1770*/  FADD R30, -R5, R30 ;  /* 0x0000001e051e7221 */ /* 0x000fe20000000100 */
[----:B------:R-:W-:-:S02]  /*1780*/  FFMA R15, R34, R48, R17 ;  /* 0x00000030220f7223 */ /* 0x000fc40000000011 */
[C---:B------:R-:W-:Y:S01]  /*1790*/  FFMA R12, R34.reuse, R12, R43 ;  /* 0x0000000c220c7223 */ /* 0x040fe2000000002b */
[----:B------:R-:W-:Y:S01]  /*17a0*/  FFMA R13, R34, R30, R5 ;  /* 0x0000001e220d7223 */ /* 0x000fe20000000005 */
[----:B------:R-:W-:Y:S06]  /*17b0*/  BAR.SYNC.DEFER_BLOCKING 0x0 ;  /* 0x0000000000007b1d */ /* 0x000fec0000010000 */
[----:B------:R5:W-:Y:S02]  /*17c0*/  STS.128 [R18], R12 ;  /* 0x0000000c12007388 */ /* 0x000be40000000c00 */
[----:B------:R-:W-:Y:S01]  /*17d0*/  BAR.SYNC.DEFER_BLOCKING 0x0 ;  /* 0x0000000000007b1d */ /* 0x000fe20000010000 */
[----:B------:R-:W-:-:S02]  /*17e0*/  LOP3.LUT R0, R2, 0x7f, R0, 0xf8, !PT ;  /* 0x0000007f02007812 */ /* 0x000fc400078ef800 */
[----:B------:R-:W-:-:S03]  /*17f0*/  LEA R5, R4, R6, 0x13 ;  /* 0x0000000604057211 */ /* 0x000fc600078e98ff */
[----:B------:R-:W4:Y:S04]  /*1800*/  LDS R31, [R3] ;  /* 0x00000000031f7984 */ /* 0x000f280000000800 */
[----:B------:R-:W4:Y:S04]  /*1810*/  LDS R33, [R3+0x200] ;  /* 0x0002000003217984 */ /* 0x000f280000000800 */
[----:B------:R-:W4:Y:S01]  /*1820*/  LDS R35, [R3+0x400] ;  /* 0x0004000003237984 */ /* 0x000f220000000800 */
[----:B------:R-:W-:-:S05]  /*1830*/  IMAD R19, R0, 0x80, R5 ;  /* 0x0000008000137824 */ /* 0x000fca00078e0205 */
[----:B------:R-:W-:Y:S02]  /*1840*/  IADD3 R7, R19, 0x4000, RZ ;  /* 0x0000400013077810 */ /* 0x000fe40007ffe0ff */
[----:B------:R-:W-:Y:S02]  /*1850*/  IADD3 R11, R19, 0x8000, RZ ;  /* 0x00008000130b7810 */ /* 0x000fe40007ffe0ff */
[----:B-----5:R-:W-:Y:S01]  /*1860*/  IADD3 R13, R19, 0xc000, RZ ;  /* 0x0000c000130d7810 */ /* 0x020fe20007ffe0ff */
[C-C-:B0-----:R-:W-:Y:S01]  /*1870*/  IMAD.WIDE R4, R19.reuse, 0x4, R8.reuse ;  /* 0x0000000413047825 */ /* 0x141fe200078e0208 */
[----:B------:R-:W-:Y:S02]  /*1880*/  IADD3 R17, R19, 0x14000, RZ ;  /* 0x0001400013117810 */ /* 0x000fe40007ffe0ff */
[----:B------:R-:W-:Y:S01]  /*1890*/  IADD3 R21, R19, 0x18000, RZ ;  /* 0x0001800013157810 */ /* 0x000fe20007ffe0ff */
[----:B------:R-:W-:Y:S02]  /*18a0*/  VIADD R15, R19, 0x10000 ;  /* 0x00010000130f7836 */ /* 0x000fe40000000000 */
[--C-:B------:R-:W-:Y:S01]  /*18b0*/  IMAD.WIDE R6, R7, 0x4, R8.reuse ;  /* 0x0000000407067825 */ /* 0x100fe200078e0208 */
[----:B-1----:R0:W-:Y:S03]  /*18c0*/  @!P0 STG.E desc[UR6][R4.64], R23 ;  /* 0x0000001704008986 */ /* 0x0021e6000c101906 */
[--C-:B------:R-:W-:Y:S01]  /*18d0*/  IMAD.WIDE R10, R11, 0x4, R8.reuse ;  /* 0x000000040b0a7825 */ /* 0x100fe200078e0208 */
[----:B--2---:R1:W-:Y:S03]  /*18e0*/  @!P0 STG.E desc[UR6][R6.64], R25 ;  /* 0x0000001906008986 */ /* 0x0043e6000c101906 */
[--C-:B------:R-:W-:Y:S01]  /*18f0*/  IMAD.WIDE R12, R13, 0x4, R8.reuse ;  /* 0x000000040d0c7825 */ /* 0x100fe200078e0208 */
[----:B---3--:R1:W-:Y:S03]  /*1900*/  @!P0 STG.E desc[UR6][R10.64], R27 ;  /* 0x0000001b0a008986 */ /* 0x0083e6000c101906 */
[--C-:B------:R-:W-:Y:S01]  /*1910*/  IMAD.WIDE R14, R15, 0x4, R8.reuse ;  /* 0x000000040f0e7825 */ /* 0x100fe200078e0208 */
[----:B----4-:R1:W-:Y:S03]  /*1920*/  @!P0 STG.E desc[UR6][R12.64], R29 ;  /* 0x0000001d0c008986 */ /* 0x0103e6000c101906 */
[--C-:B------:R-:W-:Y:S01]  /*1930*/  IMAD.WIDE R16, R17, 0x4, R8.reuse ;  /* 0x0000000411107825 */ /* 0x100fe200078e0208 */
[----:B------:R1:W-:Y:S03]  /*1940*/  @!P0 STG.E desc[UR6][R14.64], R31 ;  /* 0x0000001f0e008986 */ /* 0x0003e6000c101906 */
[----:B0-----:R-:W-:Y:S01]  /*1950*/  IMAD.WIDE R4, R21, 0x4, R8 ;  /* 0x0000000415047825 */ /* 0x001fe200078e0208 */
[----:B------:R1:W-:Y:S04]  /*1960*/  @!P0 STG.E desc[UR6][R16.64], R33 ;  /* 0x0000002110008986 */ /* 0x0003e8000c101906 */
[----:B------:R1:W-:Y:S01]  /*1970*/  @!P0 STG.E desc[UR6][R4.64], R35 ;  /* 0x0000002304008986 */ /* 0x0003e2000c101906 */
[----:B------:R-:W-:Y:S05]  /*1980*/  @P0 EXIT ;  /* 0x000000000000094d */ /* 0x000fea0003800000 */
[----:B------:R-:W0:Y:S01]  /*1990*/  LDS R3, [R3+0x600] ;  /* 0x0006000003037984 */ /* 0x000e220000000800 */
[----:B------:R-:W-:-:S05]  /*19a0*/  IADD3 R19, R19, 0x1c000, RZ ;  /* 0x0001c00013137810 */ /* 0x000fca0007ffe0ff */
[----:B------:R-:W-:-:S05]  /*19b0*/  IMAD.WIDE R8, R19, 0x4, R8 ;  /* 0x0000000413087825 */ /* 0x000fca00078e0208 */
[----:B0-----:R-:W-:Y:S01]  /*19c0*/  STG.E desc[UR6][R8.64], R3 ;  /* 0x0000000308007986 */ /* 0x001fe2000c101906 */
[----:B------:R-:W-:Y:S05]  /*19d0*/  EXIT ;  /* 0x000000000000794d */ /* 0x000fea0003800000 */
.L_x_0:
[----:B------:R-:W-:-:S00]  /*19e0*/  BRA `(.L_x_0) ;  /* 0xfffffffc00fc7947 */ /* 0x000fc0000383ffff */
[----:B------:R-:W-:-:S00]  /*19f0*/  NOP ;  /* 0x0000000000007918 */ /* 0x000fc00000000000 */
        /* <DEDUP_REMOVED lines=8> */
.L_x_1:


//--------------------- .nv.shared.triton_poi_fused__unsafe_index_add_mul_sub_5 --------------------------
	.section	.nv.shared.triton_poi_fused__unsafe_index_add_mul_sub_5,"aw",@nobits
	.sectionflags	@""
	.align	16
	.zero		1024


//--------------------- .nv.constant0.triton_poi_fused__unsafe_index_add_mul_sub_5 --------------------------
	.section	.nv.constant0.triton_poi_fused__unsafe_index_add_mul_sub_5,"a",@progbits
	.sectionflags	@""
	.align	4
.nv.constant0.triton_poi_fused__unsafe_index_add_mul_sub_5:
	.zero		600
